	.headerflags	@"EF_CUDA_TEXMODE_UNIFIED EF_CUDA_64BIT_ADDRESS EF_CUDA_ACCELERATORS EF_CUDA_SM90 EF_CUDA_VIRTUAL_SM(EF_CUDA_SM90)"
	.elftype	@"ET_EXEC"


//--------------------- .nv.info                  --------------------------
	.section	.nv.info,"",@"SHT_CUDA_INFO"
	.align	4


	//----- nvinfo : EIATTR_REGCOUNT
	.align		4
        /*0000*/ 	.byte	0x04, 0x2f
        /*0002*/ 	.short	(.L_1 - .L_0)
	.align		4
.L_0:
        /*0004*/ 	.word	index@(triton_poi_fused_convolution_leaky_relu_2)
        /*0008*/ 	.word	0x0000000c


	//----- nvinfo : EIATTR_MIN_STACK_SIZE
	.align		4
.L_1:
        /*000c*/ 	.byte	0x04, 0x12
        /*000e*/ 	.short	(.L_3 - .L_2)
	.align		4
.L_2:
        /*0010*/ 	.word	index@(triton_poi_fused_convolution_leaky_relu_2)
        /*0014*/ 	.word	0x00000000


	//----- nvinfo : EIATTR_FRAME_SIZE
	.align		4
.L_3:
        /*0018*/ 	.byte	0x04, 0x11
        /*001a*/ 	.short	(.L_5 - .L_4)
	.align		4
.L_4:
        /*001c*/ 	.word	index@(triton_poi_fused_convolution_leaky_relu_2)
        /*0020*/ 	.word	0x00000000


	//----- nvinfo : EIATTR_MIN_STACK_SIZE
	.align		4
.L_5:
        /*0024*/ 	.byte	0x04, 0x12
        /*0026*/ 	.short	(.L_7 - .L_6)
	.align		4
.L_6:
        /*0028*/ 	.word	index@(triton_poi_fused_convolution_leaky_relu_2)
        /*002c*/ 	.word	0x00000000
.L_7:


//--------------------- .nv.info.triton_poi_fused_convolution_leaky_relu_2 --------------------------
	.section	.nv.info.triton_poi_fused_convolution_leaky_relu_2,"",@"SHT_CUDA_INFO"
	.sectionflags	@""
	.align	4


	//----- nvinfo : EIATTR_CUDA_API_VERSION
	.align		4
        /*0000*/ 	.byte	0x04, 0x37
        /*0002*/ 	.short	(.L_9 - .L_8)
.L_8:
        /*0004*/ 	.word	0x0000007c


	//----- nvinfo : EIATTR_KPARAM_INFO
	.align		4
.L_9:
        /*0008*/ 	.byte	0x04, 0x17
        /*000a*/ 	.short	(.L_11 - .L_10)
.L_10:
        /*000c*/ 	.word	0x00000000
        /*0010*/ 	.short	0x0002
        /*0012*/ 	.short	0x0010
        /*0014*/ 	.byte	0x00, 0xf0, 0x11, 0x00


	//----- nvinfo : EIATTR_KPARAM_INFO
	.align		4
.L_11:
        /*0018*/ 	.byte	0x04, 0x17
        /*001a*/ 	.short	(.L_13 - .L_12)
.L_12:
        /*001c*/ 	.word	0x00000000
        /*0020*/ 	.short	0x0001
        /*0022*/ 	.short	0x0008
        /*0024*/ 	.byte	0x00, 0xf4, 0x21, 0x00


	//----- nvinfo : EIATTR_KPARAM_INFO
	.align		4
.L_13:
        /*0028*/ 	.byte	0x04, 0x17
        /*002a*/ 	.short	(.L_15 - .L_14)
.L_14:
        /*002c*/ 	.word	0x00000000
        /*0030*/ 	.short	0x0000
        /*0032*/ 	.short	0x0000
        /*0034*/ 	.byte	0x00, 0xf4, 0x21, 0x00


	//----- nvinfo : EIATTR_SPARSE_MMA_MASK
	.align		4
.L_15:
        /*0038*/ 	.byte	0x03, 0x50
        /*003a*/ 	.short	0x0000


	//----- nvinfo : EIATTR_MAXREG_COUNT
	.align		4
        /*003c*/ 	.byte	0x03, 0x1b
        /*003e*/ 	.short	0x00ff


	//----- nvinfo : EIATTR_EXIT_INSTR_OFFSETS
	.align		4
        /*0040*/ 	.byte	0x04, 0x1c
        /*0042*/ 	.short	(.L_17 - .L_16)


	//   ....[0]....
.L_16:
        /*0044*/ 	.word	0x00000170


	//----- nvinfo : EIATTR_REQNTID
	.align		4
.L_17:
        /*0048*/ 	.byte	0x04, 0x10
        /*004a*/ 	.short	(.L_19 - .L_18)
.L_18:
        /*004c*/ 	.word	0x00000080
        /*0050*/ 	.word	0x00000001
        /*0054*/ 	.word	0x00000001


	//----- nvinfo : EIATTR_CBANK_PARAM_SIZE
	.align		4
.L_19:
        /*0058*/ 	.byte	0x03, 0x19
        /*005a*/ 	.short	0x0014


	//----- nvinfo : EIATTR_PARAM_CBANK
	.align		4
        /*005c*/ 	.byte	0x04, 0x0a
        /*005e*/ 	.short	(.L_21 - .L_20)
	.align		4
.L_20:
        /*0060*/ 	.word	index@(.nv.constant0.triton_poi_fused_convolution_leaky_relu_2)
        /*0064*/ 	.short	0x0210
        /*0066*/ 	.short	0x0014


	//----- nvinfo : EIATTR_SW_WAR
	.align		4
.L_21:
        /*0068*/ 	.byte	0x04, 0x36
        /*006a*/ 	.short	(.L_23 - .L_22)
.L_22:
        /*006c*/ 	.word	0x00000008
.L_23:


//--------------------- .nv.callgraph             --------------------------
	.section	.nv.callgraph,"",@"SHT_CUDA_CALLGRAPH"
	.align	4
	.sectionentsize	8
	.align		4
        /*0000*/ 	.word	0x00000000
	.align		4
        /*0004*/ 	.word	0xffffffff
	.align		4
        /*0008*/ 	.word	0x00000000
	.align		4
        /*000c*/ 	.word	0xfffffffe
	.align		4
        /*0010*/ 	.word	0x00000000
	.align		4
        /*0014*/ 	.word	0xfffffffd
	.align		4
        /*0018*/ 	.word	0x00000000
	.align		4
        /*001c*/ 	.word	0xfffffffc


//--------------------- .text.triton_poi_fused_convolution_leaky_relu_2 --------------------------
	.section	.text.triton_poi_fused_convolution_leaky_relu_2,"ax",@progbits
	.align	128
        .global         triton_poi_fused_convolution_leaky_relu_2
        .type           triton_poi_fused_convolution_leaky_relu_2,@function
        .size           triton_poi_fused_convolution_leaky_relu_2,(.L_x_1 - triton_poi_fused_convolution_leaky_relu_2)
        .other          triton_poi_fused_convolution_leaky_relu_2,@"STO_CUDA_ENTRY STV_DEFAULT"
triton_poi_fused_convolution_leaky_relu_2:
.text.triton_poi_fused_convolution_leaky_relu_2:
[----:B------:R-:W-:Y:S01]  /*0000*/  LDC R1, c[0x0][0x28] ;  /* 0x00000a00ff017b82 */ /* 0x000fe20000000800 */
[----:B------:R-:W1:Y:S07]  /*0010*/  S2R R0, SR_TID.X ;  /* 0x0000000000007919 */ /* 0x000e6e0000002100 */
[----:B------:R-:W2:Y:S01]  /*0020*/  LDC.64 R2, c[0x0][0x210] ;  /* 0x00008400ff027b82 */ /* 0x000ea20000000a00 */
[----:B------:R-:W-:Y:S01]  /*0030*/  ULDC.64 UR4, c[0x0][0x208] ;  /* 0x0000820000047ab9 */ /* 0x000fe20000000a00 */
[----:B------:R-:W3:Y:S01]  /*0040*/  S2R R7, SR_CTAID.X ;  /* 0x0000000000077919 */ /* 0x000ee20000002500 */
[----:B-1----:R-:W-:-:S02]  /*0050*/  LOP3.LUT R0, R0, 0x7f, RZ, 0xc0, !PT ;  /* 0x0000007f00007812 */ /* 0x002fc400078ec0ff */
[----:B---3--:R-:W-:-:S03]  /*0060*/  SHF.R.S32.HI R4, RZ, 0x18, R7 ;  /* 0x00000018ff047819 */ /* 0x008fc60000011407 */
[----:B------:R-:W-:Y:S01]  /*0070*/  IMAD R7, R7, 0x80, R0 ;  /* 0x0000008007077824 */ /* 0x000fe200078e0200 */
[----:B------:R-:W-:-:S03]  /*0080*/  SGXT R0, R4, 0x1 ;  /* 0x000000010400781a */ /* 0x000fc60000000200 */
[----:B--2---:R-:W-:Y:S01]  /*0090*/  IMAD.WIDE R2, R7, 0x4, R2 ;  /* 0x0000000407027825 */ /* 0x004fe200078e0202 */
[----:B------:R-:W1:Y:S01]  /*00a0*/  LDC.64 R4, c[0x0][0x218] ;  /* 0x00008600ff047b82 */ /* 0x000e620000000a00 */
[----:B------:R-:W-:-:S04]  /*00b0*/  LEA.HI R0, R0, R7, RZ, 0x8 ;  /* 0x0000000700007211 */ /* 0x000fc800078f40ff */
[----:B------:R-:W-:-:S04]  /*00c0*/  SHF.R.S32.HI R0, RZ, 0x8, R0 ;  /* 0x00000008ff007819 */ /* 0x000fc80000011400 */
[----:B------:R-:W-:-:S04]  /*00d0*/  LEA.HI R6, R0, R0, RZ, 0x2 ;  /* 0x0000000000067211 */ /* 0x000fc800078f10ff */
[----:B------:R-:W-:-:S05]  /*00e0*/  LOP3.LUT R9, R6, 0xfffffffc, RZ, 0xc0, !PT ;  /* 0xfffffffc06097812 */ /* 0x000fca00078ec0ff */
[----:B------:R-:W-:Y:S02]  /*00f0*/  IMAD.IADD R9, R0, 0x1, -R9 ;  /* 0x0000000100097824 */ /* 0x000fe400078e0a09 */
[----:B------:R-:W2:Y:S02]  /*0100*/  LDG.E R0, desc[UR4][R2.64] ;  /* 0x0000000402007981 */ /* 0x000ea4000c1e1900 */
[----:B-1----:R-:W-:-:S06]  /*0110*/  IMAD.WIDE R4, R9, 0x4, R4 ;  /* 0x0000000409047825 */ /* 0x002fcc00078e0204 */
[----:B------:R-:W2:Y:S02]  /*0120*/  LDG.E.EL R5, desc[UR4][R4.64] ;  /* 0x0000000404057981 */ /* 0x000ea4000c2e1900 */
[C---:B--2---:R-:W-:Y:S01]  /*0130*/  FSETP.GT.AND P0, PT, R0.reuse, -R5, PT ;  /* 0x800000050000720b */ /* 0x044fe20003f04000 */
[----:B------:R-:W-:-:S12]  /*0140*/  FADD R7, R0, R5 ;  /* 0x0000000500077221 */ /* 0x000fd80000000000 */
[----:B------:R-:W-:-:S05]  /*0150*/  @!P0 FMUL R7, R7, 0.20000000298023223877 ;  /* 0x3e4ccccd07078820 */ /* 0x000fca0000400000 */
[----:B------:R-:W-:Y:S01]  /*0160*/  STG.E desc[UR4][R2.64], R7 ;  /* 0x0000000702007986 */ /* 0x000fe2000c101904 */
[----:B------:R-:W-:Y:S05]  /*0170*/  EXIT ;  /* 0x000000000000794d */ /* 0x000fea0003800000 */
.L_x_0:
[----:B------:R-:W-:-:S00]  /*0180*/  BRA `(.L_x_0) ;  /* 0xfffffffc00fc7947 */ /* 0x000fc0000383ffff */
[----:B------:R-:W-:-:S00]  /*0190*/  NOP ;  /* 0x0000000000007918 */ /* 0x000fc00000000000 */
        /* <DEDUP_REMOVED lines=14> */
.L_x_1:


//--------------------- .nv.constant0.triton_poi_fused_convolution_leaky_relu_2 --------------------------
	.section	.nv.constant0.triton_poi_fused_convolution_leaky_relu_2,"a",@progbits
	.sectionflags	@""
	.align	4
.nv.constant0.triton_poi_fused_convolution_leaky_relu_2:
	.zero		548
